//
// Generated by NVIDIA NVVM Compiler
//
// Compiler Build ID: CL-36424714
// Cuda compilation tools, release 13.0, V13.0.88
// Based on NVVM 20.0.0
//

.version 9.0
.target sm_100
.address_size 64

	// .globl	_Z12mapOverlap1DPiS_ii
// _ZZ12mapOverlap1DPiS_iiE3tmp has been demoted

.visible .entry _Z12mapOverlap1DPiS_ii(
	.param .u64 .ptr .align 1 _Z12mapOverlap1DPiS_ii_param_0,
	.param .u64 .ptr .align 1 _Z12mapOverlap1DPiS_ii_param_1,
	.param .u32 _Z12mapOverlap1DPiS_ii_param_2,
	.param .u32 _Z12mapOverlap1DPiS_ii_param_3
)
{
	.reg .pred 	%p<10>;
	.reg .b16 	%rs<3>;
	.reg .b32 	%r<144>;
	.reg .b64 	%rd<19>;
	// demoted variable
	.shared .align 4 .b8 _ZZ12mapOverlap1DPiS_iiE3tmp[36];
	ld.param.u64 	%rd6, [_Z12mapOverlap1DPiS_ii_param_0];
	ld.param.u64 	%rd5, [_Z12mapOverlap1DPiS_ii_param_1];
	ld.param.u32 	%r39, [_Z12mapOverlap1DPiS_ii_param_2];
	ld.param.u32 	%r40, [_Z12mapOverlap1DPiS_ii_param_3];
	neg.s32 	%r134, %r39;
	cvta.to.global.u64 	%rd1, %rd6;
	mov.u32 	%r41, %ctaid.x;
	mov.u32 	%r2, %ntid.x;
	mov.u32 	%r3, %tid.x;
	mad.lo.s32 	%r4, %r41, %r2, %r3;
	add.s32 	%r5, %r39, %r3;
	setp.ge.u32 	%p1, %r3, %r39;
	@%p1 bra 	$L__BB0_7;
	setp.le.s32 	%p2, %r4, %r39;
	@%p2 bra 	$L__BB0_3;
	sub.s32 	%r44, %r4, %r39;
	cvt.s64.s32 	%rd18, %r44;
	bra.uni 	$L__BB0_4;
$L__BB0_3:
	sub.s32 	%r42, %r3, %r39;
	add.s32 	%r43, %r42, %r40;
	cvt.u64.u32 	%rd18, %r43;
$L__BB0_4:
	shl.b64 	%rd7, %rd18, 2;
	add.s64 	%rd8, %rd1, %rd7;
	ld.global.u32 	%r45, [%rd8];
	shl.b32 	%r46, %r3, 2;
	mov.u32 	%r47, _ZZ12mapOverlap1DPiS_iiE3tmp;
	add.s32 	%r6, %r47, %r46;
	st.shared.u32 	[%r6], %r45;
	add.s32 	%r7, %r4, %r2;
	setp.lt.u32 	%p3, %r7, %r40;
	@%p3 bra 	$L__BB0_6;
	mul.wide.u32 	%rd9, %r3, 4;
	add.s64 	%rd10, %rd1, %rd9;
	ld.global.u32 	%r48, [%rd10];
	shl.b32 	%r49, %r2, 2;
	add.s32 	%r50, %r6, %r49;
	st.shared.u32 	[%r50], %r48;
	bra.uni 	$L__BB0_7;
$L__BB0_6:
	mul.wide.u32 	%rd11, %r7, 4;
	add.s64 	%rd12, %rd1, %rd11;
	ld.global.u32 	%r51, [%rd12];
	shl.b32 	%r52, %r2, 2;
	add.s32 	%r53, %r6, %r52;
	st.shared.u32 	[%r53], %r51;
$L__BB0_7:
	mul.wide.s32 	%rd13, %r4, 4;
	add.s64 	%rd14, %rd1, %rd13;
	ld.global.u32 	%r55, [%rd14];
	shl.b32 	%r56, %r5, 2;
	mov.u32 	%r57, _ZZ12mapOverlap1DPiS_iiE3tmp;
	add.s32 	%r8, %r57, %r56;
	st.shared.u32 	[%r8], %r55;
	bar.sync 	0;
	setp.lt.s32 	%p4, %r39, %r134;
	mov.b32 	%r135, 0;
	@%p4 bra 	$L__BB0_17;
	shl.b32 	%r9, %r39, 1;
	setp.lt.u32 	%p5, %r9, 15;
	mov.b32 	%r135, 0;
	@%p5 bra 	$L__BB0_11;
	add.s32 	%r60, %r9, 1;
	and.b32  	%r61, %r60, -16;
	neg.s32 	%r131, %r61;
	shl.b32 	%r62, %r3, 2;
	add.s32 	%r64, %r62, %r57;
	add.s32 	%r130, %r64, 32;
	mov.b32 	%r135, 0;
$L__BB0_10:
	.pragma "nounroll";
	ld.shared.u32 	%r65, [%r130+-32];
	add.s32 	%r66, %r65, %r135;
	ld.shared.u32 	%r67, [%r130+-28];
	add.s32 	%r68, %r67, %r66;
	ld.shared.u32 	%r69, [%r130+-24];
	add.s32 	%r70, %r69, %r68;
	ld.shared.u32 	%r71, [%r130+-20];
	add.s32 	%r72, %r71, %r70;
	ld.shared.u32 	%r73, [%r130+-16];
	add.s32 	%r74, %r73, %r72;
	ld.shared.u32 	%r75, [%r130+-12];
	add.s32 	%r76, %r75, %r74;
	ld.shared.u32 	%r77, [%r130+-8];
	add.s32 	%r78, %r77, %r76;
	ld.shared.u32 	%r79, [%r130+-4];
	add.s32 	%r80, %r79, %r78;
	ld.shared.u32 	%r81, [%r130];
	add.s32 	%r82, %r81, %r80;
	ld.shared.u32 	%r83, [%r130+4];
	add.s32 	%r84, %r83, %r82;
	ld.shared.u32 	%r85, [%r130+8];
	add.s32 	%r86, %r85, %r84;
	ld.shared.u32 	%r87, [%r130+12];
	add.s32 	%r88, %r87, %r86;
	ld.shared.u32 	%r89, [%r130+16];
	add.s32 	%r90, %r89, %r88;
	ld.shared.u32 	%r91, [%r130+20];
	add.s32 	%r92, %r91, %r90;
	ld.shared.u32 	%r93, [%r130+24];
	add.s32 	%r94, %r93, %r92;
	ld.shared.u32 	%r95, [%r130+28];
	add.s32 	%r135, %r95, %r94;
	add.s32 	%r134, %r134, 16;
	add.s32 	%r131, %r131, 16;
	add.s32 	%r130, %r130, 64;
	setp.ne.s32 	%p6, %r131, 0;
	@%p6 bra 	$L__BB0_10;
$L__BB0_11:
	and.b32  	%r96, %r9, 14;
	setp.lt.u32 	%p7, %r96, 7;
	@%p7 bra 	$L__BB0_13;
	shl.b32 	%r97, %r134, 2;
	add.s32 	%r98, %r8, %r97;
	ld.shared.u32 	%r99, [%r98];
	add.s32 	%r100, %r99, %r135;
	ld.shared.u32 	%r101, [%r98+4];
	add.s32 	%r102, %r101, %r100;
	ld.shared.u32 	%r103, [%r98+8];
	add.s32 	%r104, %r103, %r102;
	ld.shared.u32 	%r105, [%r98+12];
	add.s32 	%r106, %r105, %r104;
	ld.shared.u32 	%r107, [%r98+16];
	add.s32 	%r108, %r107, %r106;
	ld.shared.u32 	%r109, [%r98+20];
	add.s32 	%r110, %r109, %r108;
	ld.shared.u32 	%r111, [%r98+24];
	add.s32 	%r112, %r111, %r110;
	ld.shared.u32 	%r113, [%r98+28];
	add.s32 	%r135, %r113, %r112;
	add.s32 	%r134, %r134, 8;
$L__BB0_13:
	and.b32  	%r114, %r9, 6;
	setp.lt.u32 	%p8, %r114, 3;
	@%p8 bra 	$L__BB0_15;
	shl.b32 	%r115, %r134, 2;
	add.s32 	%r116, %r8, %r115;
	ld.shared.u32 	%r117, [%r116];
	add.s32 	%r118, %r117, %r135;
	ld.shared.u32 	%r119, [%r116+4];
	add.s32 	%r120, %r119, %r118;
	ld.shared.u32 	%r121, [%r116+8];
	add.s32 	%r122, %r121, %r120;
	ld.shared.u32 	%r123, [%r116+12];
	add.s32 	%r135, %r123, %r122;
	add.s32 	%r134, %r134, 4;
$L__BB0_15:
	shl.b32 	%r124, %r134, 2;
	add.s32 	%r126, %r124, %r56;
	add.s32 	%r141, %r57, %r126;
	cvt.u16.u32 	%rs1, %r39;
	and.b16  	%rs2, %rs1, 1;
	mul.wide.u16 	%r128, %rs2, 2;
	neg.s32 	%r140, %r128;
$L__BB0_16:
	.pragma "nounroll";
	ld.shared.u32 	%r129, [%r141];
	add.s32 	%r135, %r129, %r135;
	add.s32 	%r141, %r141, 4;
	add.s32 	%r140, %r140, 1;
	setp.ne.s32 	%p9, %r140, 1;
	@%p9 bra 	$L__BB0_16;
$L__BB0_17:
	cvta.to.global.u64 	%rd15, %rd5;
	add.s64 	%rd17, %rd15, %rd13;
	st.global.u32 	[%rd17], %r135;
	ret;

}


// ===== COMPILED SASS (sm_100) =====

	.target	sm_100

	.elftype	@"ET_EXEC"


//--------------------- .note.nv.tkinfo           --------------------------
	.section	.note.nv.tkinfo,"",@"SHT_NOTE"
	.sectionflags	@"SHF_NOTE_NV_TKINFO"
	.tkinfo
        /*0018*/ 	.word	0x00000002
        /*0030*/ 	.string	""
        /*0030*/ 	.string	"ptxas"
        /*0030*/ 	.string	"Cuda compilation tools, release 13.0, V13.0.88"
        /*0030*/ 	.string	"Build cuda_13.0.r13.0/compiler.36424714_0"
        /*0030*/ 	.string	"-arch sm_100 -m 64 "



//--------------------- .note.nv.cuinfo           --------------------------
	.section	.note.nv.cuinfo,"",@"SHT_NOTE"
	.sectionflags	@"SHF_NOTE_NV_CUINFO"
        /*0018*/ 	.short	0x0002
        /*001a*/ 	.short	0x0064
        /*001c*/ 	.short	0x0082
	.zero		2


//--------------------- .nv.info                  --------------------------
	.section	.nv.info,"",@"SHT_CUDA_INFO"
	.align	4


	//----- nvinfo : EIATTR_REGCOUNT
	.align		4
        /*0000*/ 	.byte	0x04, 0x2f
        /*0002*/ 	.short	(.L_1 - .L_0)
	.align		4
.L_0:
        /*0004*/ 	.word	index@(_Z12mapOverlap1DPiS_ii)
        /*0008*/ 	.word	0x00000019


	//----- nvinfo : EIATTR_FRAME_SIZE
	.align		4
.L_1:
        /*000c*/ 	.byte	0x04, 0x11
        /*000e*/ 	.short	(.L_3 - .L_2)
	.align		4
.L_2:
        /*0010*/ 	.word	index@(_Z12mapOverlap1DPiS_ii)
        /*0014*/ 	.word	0x00000000


	//----- nvinfo : EIATTR_MIN_STACK_SIZE
	.align		4
.L_3:
        /*0018*/ 	.byte	0x04, 0x12
        /*001a*/ 	.short	(.L_5 - .L_4)
	.align		4
.L_4:
        /*001c*/ 	.word	index@(_Z12mapOverlap1DPiS_ii)
        /*0020*/ 	.word	0x00000000
.L_5:


//--------------------- .nv.compat                --------------------------
	.section	.nv.compat,"",@"SHT_CUDA_COMPAT_INFO"
	.align	4
        /*0000*/ 	.byte	0x02, 0x09, 0x00, 0x00, 0x02, 0x02, 0x01, 0x00, 0x02, 0x05, 0x05, 0x00, 0x03, 0x07, 0x01, 0x01
        /*0010*/ 	.byte	0x02, 0x03, 0x00, 0x00, 0x02, 0x06, 0x01, 0x00, 0x04, 0x0b, 0x08, 0x00, 0x09, 0x00, 0x00, 0x00
        /*0020*/ 	.byte	0x00, 0x00, 0x00, 0x00


//--------------------- .nv.info._Z12mapOverlap1DPiS_ii --------------------------
	.section	.nv.info._Z12mapOverlap1DPiS_ii,"",@"SHT_CUDA_INFO"
	.sectionflags	@""
	.align	4


	//----- nvinfo : EIATTR_CUDA_API_VERSION
	.align		4
        /*0000*/ 	.byte	0x04, 0x37
        /*0002*/ 	.short	(.L_7 - .L_6)
.L_6:
        /*0004*/ 	.word	0x00000082


	//----- nvinfo : EIATTR_KPARAM_INFO
	.align		4
.L_7:
        /*0008*/ 	.byte	0x04, 0x17
        /*000a*/ 	.short	(.L_9 - .L_8)
.L_8:
        /*000c*/ 	.word	0x00000000
        /*0010*/ 	.short	0x0003
        /*0012*/ 	.short	0x0014
        /*0014*/ 	.byte	0x00, 0xf0, 0x11, 0x00


	//----- nvinfo : EIATTR_KPARAM_INFO
	.align		4
.L_9:
        /*0018*/ 	.byte	0x04, 0x17
        /*001a*/ 	.short	(.L_11 - .L_10)
.L_10:
        /*001c*/ 	.word	0x00000000
        /*0020*/ 	.short	0x0002
        /*0022*/ 	.short	0x0010
        /*0024*/ 	.byte	0x00, 0xf0, 0x11, 0x00


	//----- nvinfo : EIATTR_KPARAM_INFO
	.align		4
.L_11:
        /*0028*/ 	.byte	0x04, 0x17
        /*002a*/ 	.short	(.L_13 - .L_12)
.L_12:
        /*002c*/ 	.word	0x00000000
        /*0030*/ 	.short	0x0001
        /*0032*/ 	.short	0x0008
        /*0034*/ 	.byte	0x00, 0xf5, 0x21, 0x00


	//----- nvinfo : EIATTR_KPARAM_INFO
	.align		4
.L_13:
        /*0038*/ 	.byte	0x04, 0x17
        /*003a*/ 	.short	(.L_15 - .L_14)
.L_14:
        /*003c*/ 	.word	0x00000000
        /*0040*/ 	.short	0x0000
        /*0042*/ 	.short	0x0000
        /*0044*/ 	.byte	0x00, 0xf5, 0x21, 0x00


	//----- nvinfo : EIATTR_SPARSE_MMA_MASK
	.align		4
.L_15:
        /*0048*/ 	.byte	0x03, 0x50
        /*004a*/ 	.short	0x0000


	//----- nvinfo : EIATTR_MAXREG_COUNT
	.align		4
        /*004c*/ 	.byte	0x03, 0x1b
        /*004e*/ 	.short	0x00ff


	//----- nvinfo : EIATTR_NUM_BARRIERS
	.align		4
        /*0050*/ 	.byte	0x02, 0x4c
        /*0052*/ 	.byte	0x01
	.zero		1


	//----- nvinfo : EIATTR_MERCURY_ISA_VERSION
	.align		4
        /*0054*/ 	.byte	0x03, 0x5f
        /*0056*/ 	.short	0x0101


	//----- nvinfo : EIATTR_VRC_CTA_INIT_COUNT
	.align		4
        /*0058*/ 	.byte	0x02, 0x4a
	.zero		1
	.zero		1


	//----- nvinfo : EIATTR_EXIT_INSTR_OFFSETS
	.align		4
        /*005c*/ 	.byte	0x04, 0x1c
        /*005e*/ 	.short	(.L_17 - .L_16)


	//   ....[0]....
.L_16:
        /*0060*/ 	.word	0x00000870


	//----- nvinfo : EIATTR_CRS_STACK_SIZE
	.align		4
.L_17:
        /*0064*/ 	.byte	0x04, 0x1e
        /*0066*/ 	.short	(.L_19 - .L_18)
.L_18:
        /*0068*/ 	.word	0x00000000


	//----- nvinfo : EIATTR_CBANK_PARAM_SIZE
	.align		4
.L_19:
        /*006c*/ 	.byte	0x03, 0x19
        /*006e*/ 	.short	0x0018


	//----- nvinfo : EIATTR_PARAM_CBANK
	.align		4
        /*0070*/ 	.byte	0x04, 0x0a
        /*0072*/ 	.short	(.L_21 - .L_20)
	.align		4
.L_20:
        /*0074*/ 	.word	index@(.nv.constant0._Z12mapOverlap1DPiS_ii)
        /*0078*/ 	.short	0x0380
        /*007a*/ 	.short	0x0018


	//----- nvinfo : EIATTR_SW_WAR
	.align		4
.L_21:
        /*007c*/ 	.byte	0x04, 0x36
        /*007e*/ 	.short	(.L_23 - .L_22)
.L_22:
        /*0080*/ 	.word	0x00000008
.L_23:


//--------------------- .nv.callgraph             --------------------------
	.section	.nv.callgraph,"",@"SHT_CUDA_CALLGRAPH"
	.align	4
	.sectionentsize	8
	.align		4
        /*0000*/ 	.word	0x00000000
	.align		4
        /*0004*/ 	.word	0xffffffff
	.align		4
        /*0008*/ 	.word	0x00000000
	.align		4
        /*000c*/ 	.word	0xfffffffe
	.align		4
        /*0010*/ 	.word	0x00000000
	.align		4
        /*0014*/ 	.word	0xfffffffd
	.align		4
        /*0018*/ 	.word	0x00000000
	.align		4
        /*001c*/ 	.word	0xfffffffc


//--------------------- .text._Z12mapOverlap1DPiS_ii --------------------------
	.section	.text._Z12mapOverlap1DPiS_ii,"ax",@progbits
	.align	128
        .global         _Z12mapOverlap1DPiS_ii
        .type           _Z12mapOverlap1DPiS_ii,@function
        .size           _Z12mapOverlap1DPiS_ii,(.L_x_9 - _Z12mapOverlap1DPiS_ii)
        .other          _Z12mapOverlap1DPiS_ii,@"STO_CUDA_ENTRY STV_DEFAULT"
_Z12mapOverlap1DPiS_ii:
.text._Z12mapOverlap1DPiS_ii:
[----:B------:R-:W-:Y:S01]  /*0000*/  LDC R1, c[0x0][0x37c] ;  /* 0x0000df00ff017b82 */ /* 0x000fe20000000800 */
[----:B------:R-:W0:Y:S07]  /*0010*/  S2R R2, SR_TID.X ;  /* 0x0000000000027919 */ /* 0x000e2e0000002100 */
[----:B------:R-:W0:Y:S01]  /*0020*/  S2UR UR4, SR_CTAID.X ;  /* 0x00000000000479c3 */ /* 0x000e220000002500 */
[----:B------:R-:W1:Y:S01]  /*0030*/  LDCU.64 UR10, c[0x0][0x358] ;  /* 0x00006b00ff0a77ac */ /* 0x000e620008000a00 */
[----:B------:R-:W2:Y:S06]  /*0040*/  LDCU UR9, c[0x0][0x390] ;  /* 0x00007200ff0977ac */ /* 0x000eac0008000800 */
[----:B------:R-:W0:Y:S08]  /*0050*/  LDC R13, c[0x0][0x360] ;  /* 0x0000d800ff0d7b82 */ /* 0x000e300000000800 */
[----:B------:R-:W3:Y:S01]  /*0060*/  LDC.64 R4, c[0x0][0x380] ;  /* 0x0000e000ff047b82 */ /* 0x000ee20000000a00 */
[----:B0-----:R-:W-:-:S04]  /*0070*/  IMAD R0, R13, UR4, R2 ;  /* 0x000000040d007c24 */ /* 0x001fc8000f8e0202 */
[----:B---3--:R-:W-:-:S05]  /*0080*/  IMAD.WIDE R4, R0, 0x4, R4 ;  /* 0x0000000400047825 */ /* 0x008fca00078e0204 */
[----:B-1----:R0:W5:Y:S01]  /*0090*/  LDG.E R10, desc[UR10][R4.64] ;  /* 0x0000000a040a7981 */ /* 0x002162000c1e1900 */
[----:B--2---:R-:W-:Y:S01]  /*00a0*/  ISETP.GE.U32.AND P0, PT, R2, UR9, PT ;  /* 0x0000000902007c0c */ /* 0x004fe2000bf06070 */
[----:B------:R-:W-:Y:S01]  /*00b0*/  UIADD3 UR7, UPT, UPT, -UR9, URZ, URZ ;  /* 0x000000ff09077290 */ /* 0x000fe2000fffe1ff */
[----:B------:R-:W-:Y:S11]  /*00c0*/  BSSY.RECONVERGENT B0, `(.L_x_0) ;  /* 0x000001c000007945 */ /* 0x000ff60003800200 */
[----:B0-----:R-:W-:Y:S05]  /*00d0*/  @P0 BRA `(.L_x_1) ;  /* 0x0000000000680947 */ /* 0x001fea0003800000 */
[----:B------:R-:W0:Y:S01]  /*00e0*/  LDC R3, c[0x0][0x394] ;  /* 0x0000e500ff037b82 */ /* 0x000e220000000800 */
[C---:B------:R-:W-:Y:S01]  /*00f0*/  ISETP.GT.AND P1, PT, R0.reuse, UR9, PT ;  /* 0x0000000900007c0c */ /* 0x040fe2000bf24270 */
[----:B------:R-:W1:Y:S01]  /*0100*/  LDCU.64 UR4, c[0x0][0x380] ;  /* 0x00007000ff0477ac */ /* 0x000e620008000a00 */
[----:B------:R-:W-:-:S05]  /*0110*/  IMAD.IADD R11, R0, 0x1, R13 ;  /* 0x00000001000b7824 */ /* 0x000fca00078e020d */
[----:B------:R-:W2:Y:S06]  /*0120*/  LDC.64 R6, c[0x0][0x380] ;  /* 0x0000e000ff067b82 */ /* 0x000eac0000000a00 */
[----:B------:R-:W-:-:S05]  /*0130*/  @P1 VIADD R4, R0, -UR9 ;  /* 0x8000000900041c36 */ /* 0x000fca0008000000 */
[----:B------:R-:W-:Y:S01]  /*0140*/  @P1 SHF.R.S32.HI R5, RZ, 0x1f, R4 ;  /* 0x0000001fff051819 */ /* 0x000fe20000011404 */
[----:B------:R-:W-:Y:S01]  /*0150*/  @!P1 IMAD.MOV.U32 R5, RZ, RZ, RZ ;  /* 0x000000ffff059224 */ /* 0x000fe200078e00ff */
[----:B0-----:R-:W-:Y:S02]  /*0160*/  ISETP.GE.U32.AND P0, PT, R11, R3, PT ;  /* 0x000000030b00720c */ /* 0x001fe40003f06070 */
[----:B------:R-:W-:-:S05]  /*0170*/  @!P1 IADD3 R3, PT, PT, R3, -UR9, R2 ;  /* 0x8000000903039c10 */ /* 0x000fca000fffe002 */
[----:B------:R-:W-:-:S05]  /*0180*/  @!P1 IMAD.MOV.U32 R4, RZ, RZ, R3 ;  /* 0x000000ffff049224 */ /* 0x000fca00078e0003 */
[----:B-1----:R-:W-:-:S04]  /*0190*/  LEA R8, P1, R4, UR4, 0x2 ;  /* 0x0000000404087c11 */ /* 0x002fc8000f8210ff */
[----:B------:R-:W-:Y:S01]  /*01a0*/  LEA.HI.X R9, R4, UR5, R5, 0x2, P1 ;  /* 0x0000000504097c11 */ /* 0x000fe200088f1405 */
[----:B--2---:R-:W-:-:S04]  /*01b0*/  @P0 IMAD.WIDE.U32 R4, R2, 0x4, R6 ;  /* 0x0000000402040825 */ /* 0x004fc800078e0006 */
[----:B------:R-:W-:Y:S01]  /*01c0*/  @!P0 IMAD.WIDE.U32 R6, R11, 0x4, R6 ;  /* 0x000000040b068825 */ /* 0x000fe200078e0006 */
[----:B------:R-:W2:Y:S04]  /*01d0*/  LDG.E R8, desc[UR10][R8.64] ;  /* 0x0000000a08087981 */ /* 0x000ea8000c1e1900 */
[----:B------:R-:W3:Y:S04]  /*01e0*/  @P0 LDG.E R4, desc[UR10][R4.64] ;  /* 0x0000000a04040981 */ /* 0x000ee8000c1e1900 */
[----:B------:R-:W4:Y:S01]  /*01f0*/  @!P0 LDG.E R6, desc[UR10][R6.64] ;  /* 0x0000000a06068981 */ /* 0x000f22000c1e1900 */
[----:B------:R-:W0:Y:S01]  /*0200*/  S2UR UR5, SR_CgaCtaId ;  /* 0x00000000000579c3 */ /* 0x000e220000008800 */
[----:B------:R-:W-:-:S02]  /*0210*/  UMOV UR4, 0x400 ;  /* 0x0000040000047882 */ /* 0x000fc40000000000 */
[----:B0-----:R-:W-:-:S06]  /*0220*/  ULEA UR4, UR5, UR4, 0x18 ;  /* 0x0000000405047291 */ /* 0x001fcc000f8ec0ff */
[----:B------:R-:W-:-:S05]  /*0230*/  LEA R3, R2, UR4, 0x2 ;  /* 0x0000000402037c11 */ /* 0x000fca000f8e10ff */
[----:B------:R-:W-:Y:S01]  /*0240*/  IMAD R11, R13, 0x4, R3 ;  /* 0x000000040d0b7824 */ /* 0x000fe200078e0203 */
[----:B--2---:R0:W-:Y:S04]  /*0250*/  STS [R3], R8 ;  /* 0x0000000803007388 */ /* 0x0041e80000000800 */
[----:B---3--:R0:W-:Y:S04]  /*0260*/  @P0 STS [R11], R4 ;  /* 0x000000040b000388 */ /* 0x0081e80000000800 */
[----:B----4-:R0:W-:Y:S02]  /*0270*/  @!P0 STS [R11], R6 ;  /* 0x000000060b008388 */ /* 0x0101e40000000800 */
.L_x_1:
[----:B------:R-:W-:Y:S05]  /*0280*/  BSYNC.RECONVERGENT B0 ;  /* 0x0000000000007941 */ /* 0x000fea0003800200 */
.L_x_0:
[----:B------:R-:W1:Y:S01]  /*0290*/  S2UR UR5, SR_CgaCtaId ;  /* 0x00000000000579c3 */ /* 0x000e620000008800 */
[----:B------:R-:W-:Y:S01]  /*02a0*/  UMOV UR4, 0x400 ;  /* 0x0000040000047882 */ /* 0x000fe20000000000 */
[----:B0-----:R-:W-:Y:S01]  /*02b0*/  IADD3 R3, PT, PT, R2, UR9, RZ ;  /* 0x0000000902037c10 */ /* 0x001fe2000fffe0ff */
[----:B------:R-:W-:Y:S01]  /*02c0*/  UISETP.GT.AND UP0, UPT, UR7, UR9, UPT ;  /* 0x000000090700728c */ /* 0x000fe2000bf04270 */
[----:B------:R-:W-:Y:S02]  /*02d0*/  IMAD.MOV.U32 R6, RZ, RZ, RZ ;  /* 0x000000ffff067224 */ /* 0x000fe400078e00ff */
[----:B------:R-:W-:Y:S02]  /*02e0*/  IMAD.U32 R4, RZ, RZ, UR7 ;  /* 0x00000007ff047e24 */ /* 0x000fe4000f8e00ff */
[----:B------:R-:W-:Y:S01]  /*02f0*/  IMAD.SHL.U32 R3, R3, 0x4, RZ ;  /* 0x0000000403037824 */ /* 0x000fe200078e00ff */
[----:B-1----:R-:W-:-:S06]  /*0300*/  ULEA UR6, UR5, UR4, 0x18 ;  /* 0x0000000405067291 */ /* 0x002fcc000f8ec0ff */
[----:B------:R-:W-:-:S03]  /*0310*/  VIADD R5, R3, UR6 ;  /* 0x0000000603057c36 */ /* 0x000fc60008000000 */
[----:B-----5:R0:W-:Y:S01]  /*0320*/  STS [R3+UR6], R10 ;  /* 0x0000000a03007988 */ /* 0x0201e20008000806 */
[----:B------:R-:W-:Y:S06]  /*0330*/  BAR.SYNC.DEFER_BLOCKING 0x0 ;  /* 0x0000000000007b1d */ /* 0x000fec0000010000 */
[----:B------:R-:W-:Y:S05]  /*0340*/  BRA.U UP0, `(.L_x_2) ;  /* 0x00000005003c7547 */ /* 0x000fea000b800000 */
[----:B------:R-:W1:Y:S01]  /*0350*/  LDCU.U16 UR5, c[0x0][0x390] ;  /* 0x00007200ff0577ac */ /* 0x000e620008000400 */
[----:B------:R-:W-:Y:S01]  /*0360*/  HFMA2 R6, -RZ, RZ, 0, 0 ;  /* 0x00000000ff067431 */ /* 0x000fe200000001ff */
[----:B------:R-:W-:-:S04]  /*0370*/  USHF.L.U32 UR4, UR9, 0x1, URZ ;  /* 0x0000000109047899 */ /* 0x000fc800080006ff */
[----:B------:R-:W-:Y:S02]  /*0380*/  UISETP.GE.U32.AND UP2, UPT, UR4, 0xf, UPT ;  /* 0x0000000f0400788c */ /* 0x000fe4000bf46070 */
[----:B------:R-:W-:Y:S02]  /*0390*/  ULOP3.LUT UR7, UR4, 0xe, URZ, 0xc0, !UPT ;  /* 0x0000000e04077892 */ /* 0x000fe4000f8ec0ff */
[----:B------:R-:W-:Y:S02]  /*03a0*/  ULOP3.LUT UR8, UR4, 0x6, URZ, 0xc0, !UPT ;  /* 0x0000000604087892 */ /* 0x000fe4000f8ec0ff */
[----:B------:R-:W-:Y:S02]  /*03b0*/  UISETP.GE.U32.AND UP0, UPT, UR7, 0x7, UPT ;  /* 0x000000070700788c */ /* 0x000fe4000bf06070 */
[----:B------:R-:W-:Y:S02]  /*03c0*/  UISETP.GE.U32.AND UP1, UPT, UR8, 0x3, UPT ;  /* 0x000000030800788c */ /* 0x000fe4000bf26070 */
[----:B-1----:R-:W-:-:S04]  /*03d0*/  USHF.L.U32 UR5, UR5, 0x1, URZ ;  /* 0x0000000105057899 */ /* 0x002fc800080006ff */
[----:B------:R-:W-:-:S04]  /*03e0*/  ULOP3.LUT UR5, UR5, 0x2, URZ, 0xe2, !UPT ;  /* 0x0000000205057892 */ /* 0x000fc8000f8ee2ff */
[----:B------:R-:W-:Y:S01]  /*03f0*/  UIADD3 UR5, UPT, UPT, -UR5, URZ, URZ ;  /* 0x000000ff05057290 */ /* 0x000fe2000fffe1ff */
[----:B------:R-:W-:Y:S11]  /*0400*/  BRA.U !UP2, `(.L_x_3) ;  /* 0x000000010a8c7547 */ /* 0x000ff6000b800000 */
[----:B------:R-:W-:Y:S01]  /*0410*/  UIADD3 UR4, UPT, UPT, UR4, 0x1, URZ ;  /* 0x0000000104047890 */ /* 0x000fe2000fffe0ff */
[----:B------:R-:W-:Y:S01]  /*0420*/  LEA R2, R2, UR6, 0x2 ;  /* 0x0000000602027c11 */ /* 0x000fe2000f8e10ff */
[----:B------:R-:W-:Y:S02]  /*0430*/  IMAD.MOV.U32 R6, RZ, RZ, RZ ;  /* 0x000000ffff067224 */ /* 0x000fe400078e00ff */
[----:B------:R-:W-:Y:S02]  /*0440*/  ULOP3.LUT UR4, UR4, 0xfffffff0, URZ, 0xc0, !UPT ;  /* 0xfffffff004047892 */ /* 0x000fe4000f8ec0ff */
[----:B------:R-:W-:Y:S02]  /*0450*/  VIADD R2, R2, 0x20 ;  /* 0x0000002002027836 */ /* 0x000fe40000000000 */
[----:B------:R-:W-:-:S12]  /*0460*/  UIADD3 UR4, UPT, UPT, -UR4, URZ, URZ ;  /* 0x000000ff04047290 */ /* 0x000fd8000fffe1ff */
.L_x_4:
[----:B------:R-:W-:Y:S01]  /*0470*/  LDS R7, [R2+-0x20] ;  /* 0xffffe00002077984 */ /* 0x000fe20000000800 */
[----:B------:R-:W-:Y:S01]  /*0480*/  UIADD3 UR4, UPT, UPT, UR4, 0x10, URZ ;  /* 0x0000001004047890 */ /* 0x000fe2000fffe0ff */
[----:B------:R-:W-:Y:S02]  /*0490*/  VIADD R4, R4, 0x10 ;  /* 0x0000001004047836 */ /* 0x000fe40000000000 */
[----:B------:R-:W1:Y:S01]  /*04a0*/  LDS R8, [R2+-0x1c] ;  /* 0xffffe40002087984 */ /* 0x000e620000000800 */
[----:B------:R-:W-:-:S03]  /*04b0*/  UISETP.NE.AND UP2, UPT, UR4, URZ, UPT ;  /* 0x000000ff0400728c */ /* 0x000fc6000bf45270 */
[----:B0-----:R-:W-:Y:S04]  /*04c0*/  LDS R10, [R2+-0x18] ;  /* 0xffffe800020a7984 */ /* 0x001fe80000000800 */
[----:B------:R-:W0:Y:S04]  /*04d0*/  LDS R9, [R2+-0x14] ;  /* 0xffffec0002097984 */ /* 0x000e280000000800 */
[----:B------:R-:W-:Y:S04]  /*04e0*/  LDS R12, [R2+-0x10] ;  /* 0xfffff000020c7984 */ /* 0x000fe80000000800 */
[----:B------:R-:W2:Y:S04]  /*04f0*/  LDS R11, [R2+-0xc] ;  /* 0xfffff400020b7984 */ /* 0x000ea80000000800 */
[----:B------:R-:W-:Y:S04]  /*0500*/  LDS R14, [R2+-0x8] ;  /* 0xfffff800020e7984 */ /* 0x000fe80000000800 */
[----:B------:R-:W3:Y:S04]  /*0510*/  LDS R13, [R2+-0x4] ;  /* 0xfffffc00020d7984 */ /* 0x000ee80000000800 */
[----:B------:R-:W-:Y:S04]  /*0520*/  LDS R16, [R2] ;  /* 0x0000000002107984 */ /* 0x000fe80000000800 */
[----:B------:R-:W4:Y:S04]  /*0530*/  LDS R15, [R2+0x4] ;  /* 0x00000400020f7984 */ /* 0x000f280000000800 */
[----:B------:R-:W-:Y:S04]  /*0540*/  LDS R18, [R2+0x8] ;  /* 0x0000080002127984 */ /* 0x000fe80000000800 */
[----:B------:R-:W5:Y:S01]  /*0550*/  LDS R17, [R2+0xc] ;  /* 0x00000c0002117984 */ /* 0x000f620000000800 */
[----:B-1----:R-:W-:-:S03]  /*0560*/  IADD3 R7, PT, PT, R8, R7, R6 ;  /* 0x0000000708077210 */ /* 0x002fc60007ffe006 */
[----:B------:R-:W-:Y:S04]  /*0570*/  LDS R20, [R2+0x10] ;  /* 0x0000100002147984 */ /* 0x000fe80000000800 */
[----:B------:R-:W1:Y:S01]  /*0580*/  LDS R19, [R2+0x14] ;  /* 0x0000140002137984 */ /* 0x000e620000000800 */
[----:B0-----:R-:W-:-:S03]  /*0590*/  IADD3 R7, PT, PT, R9, R10, R7 ;  /* 0x0000000a09077210 */ /* 0x001fc60007ffe007 */
[----:B------:R-:W-:Y:S04]  /*05a0*/  LDS R22, [R2+0x18] ;  /* 0x0000180002167984 */ /* 0x000fe80000000800 */
[----:B------:R0:W1:Y:S01]  /*05b0*/  LDS R21, [R2+0x1c] ;  /* 0x00001c0002157984 */ /* 0x0000620000000800 */
[----:B--2---:R-:W-:-:S04]  /*05c0*/  IADD3 R7, PT, PT, R11, R12, R7 ;  /* 0x0000000c0b077210 */ /* 0x004fc80007ffe007 */
[----:B---3--:R-:W-:Y:S01]  /*05d0*/  IADD3 R7, PT, PT, R13, R14, R7 ;  /* 0x0000000e0d077210 */ /* 0x008fe20007ffe007 */
[----:B0-----:R-:W-:-:S03]  /*05e0*/  VIADD R2, R2, 0x40 ;  /* 0x0000004002027836 */ /* 0x001fc60000000000 */
[----:B----4-:R-:W-:-:S04]  /*05f0*/  IADD3 R7, PT, PT, R15, R16, R7 ;  /* 0x000000100f077210 */ /* 0x010fc80007ffe007 */
[----:B-----5:R-:W-:-:S04]  /*0600*/  IADD3 R7, PT, PT, R17, R18, R7 ;  /* 0x0000001211077210 */ /* 0x020fc80007ffe007 */
[----:B-1----:R-:W-:-:S04]  /*0610*/  IADD3 R7, PT, PT, R19, R20, R7 ;  /* 0x0000001413077210 */ /* 0x002fc80007ffe007 */
[----:B------:R-:W-:Y:S01]  /*0620*/  IADD3 R6, PT, PT, R21, R22, R7 ;  /* 0x0000001615067210 */ /* 0x000fe20007ffe007 */
[----:B------:R-:W-:Y:S06]  /*0630*/  BRA.U UP2, `(.L_x_4) ;  /* 0xfffffffd028c7547 */ /* 0x000fec000b83ffff */
.L_x_3:
[----:B------:R-:W-:Y:S05]  /*0640*/  BRA.U !UP0, `(.L_x_5) ;  /* 0x0000000108387547 */ /* 0x000fea000b800000 */
[C---:B------:R-:W-:Y:S01]  /*0650*/  LEA R2, R4.reuse, R5, 0x2 ;  /* 0x0000000504027211 */ /* 0x040fe200078e10ff */
[----:B------:R-:W-:-:S04]  /*0660*/  VIADD R4, R4, 0x8 ;  /* 0x0000000804047836 */ /* 0x000fc80000000000 */
[----:B------:R-:W-:Y:S04]  /*0670*/  LDS R7, [R2] ;  /* 0x0000000002077984 */ /* 0x000fe80000000800 */
[----:B------:R-:W1:Y:S04]  /*0680*/  LDS R8, [R2+0x4] ;  /* 0x0000040002087984 */ /* 0x000e680000000800 */
[----:B0-----:R-:W-:Y:S04]  /*0690*/  LDS R10, [R2+0x8] ;  /* 0x00000800020a7984 */ /* 0x001fe80000000800 */
[----:B------:R-:W0:Y:S04]  /*06a0*/  LDS R9, [R2+0xc] ;  /* 0x00000c0002097984 */ /* 0x000e280000000800 */
[----:B------:R-:W-:Y:S04]  /*06b0*/  LDS R12, [R2+0x10] ;  /* 0x00001000020c7984 */ /* 0x000fe80000000800 */
[----:B------:R-:W2:Y:S04]  /*06c0*/  LDS R11, [R2+0x14] ;  /* 0x00001400020b7984 */ /* 0x000ea80000000800 */
[----:B------:R-:W-:Y:S04]  /*06d0*/  LDS R14, [R2+0x18] ;  /* 0x00001800020e7984 */ /* 0x000fe80000000800 */
[----:B------:R-:W3:Y:S01]  /*06e0*/  LDS R13, [R2+0x1c] ;  /* 0x00001c00020d7984 */ /* 0x000ee20000000800 */
[----:B-1----:R-:W-:-:S04]  /*06f0*/  IADD3 R7, PT, PT, R8, R7, R6 ;  /* 0x0000000708077210 */ /* 0x002fc80007ffe006 */
[----:B0-----:R-:W-:-:S04]  /*0700*/  IADD3 R7, PT, PT, R9, R10, R7 ;  /* 0x0000000a09077210 */ /* 0x001fc80007ffe007 */
[----:B--2---:R-:W-:-:S04]  /*0710*/  IADD3 R7, PT, PT, R11, R12, R7 ;  /* 0x0000000c0b077210 */ /* 0x004fc80007ffe007 */
[----:B---3--:R-:W-:-:S07]  /*0720*/  IADD3 R6, PT, PT, R13, R14, R7 ;  /* 0x0000000e0d067210 */ /* 0x008fce0007ffe007 */
.L_x_5:
[----:B------:R-:W-:Y:S05]  /*0730*/  BRA.U !UP1, `(.L_x_6) ;  /* 0x0000000109207547 */ /* 0x000fea000b800000 */
[C---:B------:R-:W-:Y:S02]  /*0740*/  IMAD R5, R4.reuse, 0x4, R5 ;  /* 0x0000000404057824 */ /* 0x040fe400078e0205 */
[----:B------:R-:W-:-:S03]  /*0750*/  VIADD R4, R4, 0x4 ;  /* 0x0000000404047836 */ /* 0x000fc60000000000 */
[----:B------:R-:W-:Y:S04]  /*0760*/  LDS R7, [R5] ;  /* 0x0000000005077984 */ /* 0x000fe80000000800 */
[----:B------:R-:W1:Y:S04]  /*0770*/  LDS R2, [R5+0x4] ;  /* 0x0000040005027984 */ /* 0x000e680000000800 */
[----:B------:R-:W-:Y:S04]  /*0780*/  LDS R9, [R5+0x8] ;  /* 0x0000080005097984 */ /* 0x000fe80000000800 */
[----:B------:R-:W2:Y:S01]  /*0790*/  LDS R8, [R5+0xc] ;  /* 0x00000c0005087984 */ /* 0x000ea20000000800 */
[----:B-1----:R-:W-:-:S04]  /*07a0*/  IADD3 R2, PT, PT, R2, R7, R6 ;  /* 0x0000000702027210 */ /* 0x002fc80007ffe006 */
[----:B--2---:R-:W-:-:S07]  /*07b0*/  IADD3 R6, PT, PT, R8, R9, R2 ;  /* 0x0000000908067210 */ /* 0x004fce0007ffe002 */
.L_x_6:
[----:B0-----:R-:W-:-:S05]  /*07c0*/  IMAD R3, R4, 0x4, R3 ;  /* 0x0000000404037824 */ /* 0x001fca00078e0203 */
[----:B------:R-:W-:-:S07]  /*07d0*/  IADD3 R3, PT, PT, R3, UR6, RZ ;  /* 0x0000000603037c10 */ /* 0x000fce000fffe0ff */
.L_x_7:
[----:B------:R0:W1:Y:S01]  /*07e0*/  LDS R5, [R3] ;  /* 0x0000000003057984 */ /* 0x0000620000000800 */
[----:B------:R-:W-:-:S04]  /*07f0*/  UIADD3 UR5, UPT, UPT, UR5, 0x1, URZ ;  /* 0x0000000105057890 */ /* 0x000fc8000fffe0ff */
[----:B------:R-:W-:Y:S01]  /*0800*/  UISETP.NE.AND UP0, UPT, UR5, 0x1, UPT ;  /* 0x000000010500788c */ /* 0x000fe2000bf05270 */
[----:B0-----:R-:W-:Y:S02]  /*0810*/  VIADD R3, R3, 0x4 ;  /* 0x0000000403037836 */ /* 0x001fe40000000000 */
[----:B-1----:R-:W-:-:S06]  /*0820*/  IMAD.IADD R6, R5, 0x1, R6 ;  /* 0x0000000105067824 */ /* 0x002fcc00078e0206 */
[----:B------:R-:W-:Y:S05]  /*0830*/  BRA.U UP0, `(.L_x_7) ;  /* 0xfffffffd00e87547 */ /* 0x000fea000b83ffff */
.L_x_2:
[----:B0-----:R-:W0:Y:S02]  /*0840*/  LDC.64 R2, c[0x0][0x388] ;  /* 0x0000e200ff027b82 */ /* 0x001e240000000a00 */
[----:B0-----:R-:W-:-:S05]  /*0850*/  IMAD.WIDE R2, R0, 0x4, R2 ;  /* 0x0000000400027825 */ /* 0x001fca00078e0202 */
[----:B------:R-:W-:Y:S01]  /*0860*/  STG.E desc[UR10][R2.64], R6 ;  /* 0x0000000602007986 */ /* 0x000fe2000c10190a */
[----:B------:R-:W-:Y:S05]  /*0870*/  EXIT ;  /* 0x000000000000794d */ /* 0x000fea0003800000 */
.L_x_8:
[----:B------:R-:W-:-:S00]  /*0880*/  BRA `(.L_x_8) ;  /* 0xfffffffc00fc7947 */ /* 0x000fc0000383ffff */
[----:B------:R-:W-:-:S00]  /*0890*/  NOP ;  /* 0x0000000000007918 */ /* 0x000fc00000000000 */
        /* <DEDUP_REMOVED lines=14> */
.L_x_9:


//--------------------- .nv.shared._Z12mapOverlap1DPiS_ii --------------------------
	.section	.nv.shared._Z12mapOverlap1DPiS_ii,"aw",@nobits
	.sectionflags	@""
	.align	4
.nv.shared._Z12mapOverlap1DPiS_ii:
	.zero		1060


//--------------------- .nv.shared.reserved.0     --------------------------
	.section	.nv.shared.reserved.0,"aw",@nobits
	.weak		__nv_reservedSMEM_offset_0_alias
	.size		__nv_reservedSMEM_offset_0_alias, 0, 64
	.other		__nv_reservedSMEM_offset_0_alias,@"STO_CUDA_RESERVED_SHARED STV_DEFAULT"
__nv_reservedSMEM_offset_0_alias:
	.zero		0
	.zero		64


//--------------------- .nv.constant0._Z12mapOverlap1DPiS_ii --------------------------
	.section	.nv.constant0._Z12mapOverlap1DPiS_ii,"a",@progbits
	.sectionflags	@""
	.align	4
.nv.constant0._Z12mapOverlap1DPiS_ii:
	.zero		920


//--------------------- SYMBOLS --------------------------

	.type		.nv.reservedSmem.offset0,@object
	.size		.nv.reservedSmem.offset0,0x4
	.type		.nv.reservedSmem.cap,@object
	.size		.nv.reservedSmem.cap,0x4
